	.headerflags	@"EF_CUDA_TEXMODE_UNIFIED EF_CUDA_64BIT_ADDRESS EF_CUDA_ACCELERATORS EF_CUDA_SM90 EF_CUDA_VIRTUAL_SM(EF_CUDA_SM90)"
	.elftype	@"ET_EXEC"


//--------------------- .nv.info                  --------------------------
	.section	.nv.info,"",@"SHT_CUDA_INFO"
	.align	4


	//----- nvinfo : EIATTR_REGCOUNT
	.align		4
        /*0000*/ 	.byte	0x04, 0x2f
        /*0002*/ 	.short	(.L_3 - .L_2)
	.align		4
.L_2:
        /*0004*/ 	.word	index@(triton_poi_fused__native_batch_norm_legit_no_training_relu_19)
        /*0008*/ 	.word	0x00000016


	//----- nvinfo : EIATTR_MIN_STACK_SIZE
	.align		4
.L_3:
        /*000c*/ 	.byte	0x04, 0x12
        /*000e*/ 	.short	(.L_5 - .L_4)
	.align		4
.L_4:
        /*0010*/ 	.word	index@(triton_poi_fused__native_batch_norm_legit_no_training_relu_19)
        /*0014*/ 	.word	0x00000000


	//----- nvinfo : EIATTR_FRAME_SIZE
	.align		4
.L_5:
        /*0018*/ 	.byte	0x04, 0x11
        /*001a*/ 	.short	(.L_7 - .L_6)
	.align		4
.L_6:
        /*001c*/ 	.word	index@(triton_poi_fused__native_batch_norm_legit_no_training_relu_19)
        /*0020*/ 	.word	0x00000000


	//----- nvinfo : EIATTR_MIN_STACK_SIZE
	.align		4
.L_7:
        /*0024*/ 	.byte	0x04, 0x12
        /*0026*/ 	.short	(.L_9 - .L_8)
	.align		4
.L_8:
        /*0028*/ 	.word	index@(triton_poi_fused__native_batch_norm_legit_no_training_relu_19)
        /*002c*/ 	.word	0x00000000
.L_9:


//--------------------- .nv.info.triton_poi_fused__native_batch_norm_legit_no_training_relu_19 --------------------------
	.section	.nv.info.triton_poi_fused__native_batch_norm_legit_no_training_relu_19,"",@"SHT_CUDA_INFO"
	.sectionflags	@""
	.align	4


	//----- nvinfo : EIATTR_CUDA_API_VERSION
	.align		4
        /*0000*/ 	.byte	0x04, 0x37
        /*0002*/ 	.short	(.L_11 - .L_10)
.L_10:
        /*0004*/ 	.word	0x0000007c


	//----- nvinfo : EIATTR_KPARAM_INFO
	.align		4
.L_11:
        /*0008*/ 	.byte	0x04, 0x17
        /*000a*/ 	.short	(.L_13 - .L_12)
.L_12:
        /*000c*/ 	.word	0x00000000
        /*0010*/ 	.short	0x0006
        /*0012*/ 	.short	0x0030
        /*0014*/ 	.byte	0x00, 0xf0, 0x11, 0x00


	//----- nvinfo : EIATTR_KPARAM_INFO
	.align		4
.L_13:
        /*0018*/ 	.byte	0x04, 0x17
        /*001a*/ 	.short	(.L_15 - .L_14)
.L_14:
        /*001c*/ 	.word	0x00000000
        /*0020*/ 	.short	0x0005
        /*0022*/ 	.short	0x0028
        /*0024*/ 	.byte	0x00, 0xf4, 0x21, 0x00


	//----- nvinfo : EIATTR_KPARAM_INFO
	.align		4
.L_15:
        /*0028*/ 	.byte	0x04, 0x17
        /*002a*/ 	.short	(.L_17 - .L_16)
.L_16:
        /*002c*/ 	.word	0x00000000
        /*0030*/ 	.short	0x0004
        /*0032*/ 	.short	0x0020
        /*0034*/ 	.byte	0x00, 0xf4, 0x21, 0x00


	//----- nvinfo : EIATTR_KPARAM_INFO
	.align		4
.L_17:
        /*0038*/ 	.byte	0x04, 0x17
        /*003a*/ 	.short	(.L_19 - .L_18)
.L_18:
        /*003c*/ 	.word	0x00000000
        /*0040*/ 	.short	0x0003
        /*0042*/ 	.short	0x0018
        /*0044*/ 	.byte	0x00, 0xf4, 0x21, 0x00


	//----- nvinfo : EIATTR_KPARAM_INFO
	.align		4
.L_19:
        /*0048*/ 	.byte	0x04, 0x17
        /*004a*/ 	.short	(.L_21 - .L_20)
.L_20:
        /*004c*/ 	.word	0x00000000
        /*0050*/ 	.short	0x0002
        /*0052*/ 	.short	0x0010
        /*0054*/ 	.byte	0x00, 0xf4, 0x21, 0x00


	//----- nvinfo : EIATTR_KPARAM_INFO
	.align		4
.L_21:
        /*0058*/ 	.byte	0x04, 0x17
        /*005a*/ 	.short	(.L_23 - .L_22)
.L_22:
        /*005c*/ 	.word	0x00000000
        /*0060*/ 	.short	0x0001
        /*0062*/ 	.short	0x0008
        /*0064*/ 	.byte	0x00, 0xf4, 0x21, 0x00


	//----- nvinfo : EIATTR_KPARAM_INFO
	.align		4
.L_23:
        /*0068*/ 	.byte	0x04, 0x17
        /*006a*/ 	.short	(.L_25 - .L_24)
.L_24:
        /*006c*/ 	.word	0x00000000
        /*0070*/ 	.short	0x0000
        /*0072*/ 	.short	0x0000
        /*0074*/ 	.byte	0x00, 0xf4, 0x21, 0x00


	//----- nvinfo : EIATTR_SPARSE_MMA_MASK
	.align		4
.L_25:
        /*0078*/ 	.byte	0x03, 0x50
        /*007a*/ 	.short	0x0000


	//----- nvinfo : EIATTR_MAXREG_COUNT
	.align		4
        /*007c*/ 	.byte	0x03, 0x1b
        /*007e*/ 	.short	0x00ff


	//----- nvinfo : EIATTR_EXIT_INSTR_OFFSETS
	.align		4
        /*0080*/ 	.byte	0x04, 0x1c
        /*0082*/ 	.short	(.L_27 - .L_26)


	//   ....[0]....
.L_26:
        /*0084*/ 	.word	0x00000490


	//   ....[1]....
        /*0088*/ 	.word	0x000004b0


	//----- nvinfo : EIATTR_REQNTID
	.align		4
.L_27:
        /*008c*/ 	.byte	0x04, 0x10
        /*008e*/ 	.short	(.L_29 - .L_28)
.L_28:
        /*0090*/ 	.word	0x00000080
        /*0094*/ 	.word	0x00000001
        /*0098*/ 	.word	0x00000001


	//----- nvinfo : EIATTR_CBANK_PARAM_SIZE
	.align		4
.L_29:
        /*009c*/ 	.byte	0x03, 0x19
        /*009e*/ 	.short	0x0034


	//----- nvinfo : EIATTR_PARAM_CBANK
	.align		4
        /*00a0*/ 	.byte	0x04, 0x0a
        /*00a2*/ 	.short	(.L_31 - .L_30)
	.align		4
.L_30:
        /*00a4*/ 	.word	index@(.nv.constant0.triton_poi_fused__native_batch_norm_legit_no_training_relu_19)
        /*00a8*/ 	.short	0x0210
        /*00aa*/ 	.short	0x0034


	//----- nvinfo : EIATTR_SW_WAR
	.align		4
.L_31:
        /*00ac*/ 	.byte	0x04, 0x36
        /*00ae*/ 	.short	(.L_33 - .L_32)
.L_32:
        /*00b0*/ 	.word	0x00000008
.L_33:


//--------------------- .nv.callgraph             --------------------------
	.section	.nv.callgraph,"",@"SHT_CUDA_CALLGRAPH"
	.align	4
	.sectionentsize	8
	.align		4
        /*0000*/ 	.word	0x00000000
	.align		4
        /*0004*/ 	.word	0xffffffff
	.align		4
        /*0008*/ 	.word	0x00000000
	.align		4
        /*000c*/ 	.word	0xfffffffe
	.align		4
        /*0010*/ 	.word	0x00000000
	.align		4
        /*0014*/ 	.word	0xfffffffd
	.align		4
        /*0018*/ 	.word	0x00000000
	.align		4
        /*001c*/ 	.word	0xfffffffc


//--------------------- .nv.constant4             --------------------------
	.section	.nv.constant4,"a",@progbits
	.align	8
	.align		8
.nv.constant4:
        /*0000*/ 	.dword	_$_str
	.align		8
        /*0008*/ 	.dword	_$_str_$_2


//--------------------- .text.triton_poi_fused__native_batch_norm_legit_no_training_relu_19 --------------------------
	.section	.text.triton_poi_fused__native_batch_norm_legit_no_training_relu_19,"ax",@progbits
	.align	128
        .global         triton_poi_fused__native_batch_norm_legit_no_training_relu_19
        .type           triton_poi_fused__native_batch_norm_legit_no_training_relu_19,@function
        .size           triton_poi_fused__native_batch_norm_legit_no_training_relu_19,(.L_x_1 - triton_poi_fused__native_batch_norm_legit_no_training_relu_19)
        .other          triton_poi_fused__native_batch_norm_legit_no_training_relu_19,@"STO_CUDA_ENTRY STV_DEFAULT"
triton_poi_fused__native_batch_norm_legit_no_training_relu_19:
.text.triton_poi_fused__native_batch_norm_legit_no_training_relu_19:
[----:B------:R-:W0:Y:S01]  /*0000*/  LDC R1, c[0x0][0x28] ;  /* 0x00000a00ff017b82 */ /* 0x000e220000000800 */
[----:B------:R-:W1:Y:S07]  /*0010*/  S2R R0, SR_TID.X ;  /* 0x0000000000007919 */ /* 0x000e6e0000002100 */
[----:B------:R-:W2:Y:S01]  /*0020*/  LDC.64 R8, c[0x0][0x220] ;  /* 0x00008800ff087b82 */ /* 0x000ea20000000a00 */
[----:B------:R-:W-:Y:S01]  /*0030*/  ULDC.64 UR4, c[0x0][0x208] ;  /* 0x0000820000047ab9 */ /* 0x000fe20000000a00 */
[----:B------:R-:W3:Y:S06]  /*0040*/  S2R R3, SR_CTAID.X ;  /* 0x0000000000037919 */ /* 0x000eec0000002500 */
[----:B------:R-:W4:Y:S08]  /*0050*/  LDC.64 R14, c[0x0][0x218] ;  /* 0x00008600ff0e7b82 */ /* 0x000f300000000a00 */
[----:B------:R-:W5:Y:S08]  /*0060*/  LDC.64 R12, c[0x0][0x210] ;  /* 0x00008400ff0c7b82 */ /* 0x000f700000000a00 */
[----:B------:R-:W2:Y:S01]  /*0070*/  LDC.64 R16, c[0x0][0x228] ;  /* 0x00008a00ff107b82 */ /* 0x000ea20000000a00 */
[----:B-1----:R-:W-:-:S07]  /*0080*/  SHF.L.U32 R0, R0, 0x1, RZ ;  /* 0x0000000100007819 */ /* 0x002fce00000006ff */
[----:B------:R-:W1:Y:S01]  /*0090*/  LDC.64 R18, c[0x0][0x230] ;  /* 0x00008c00ff127b82 */ /* 0x000e620000000a00 */
[----:B------:R-:W-:-:S04]  /*00a0*/  LOP3.LUT R0, R0, 0xfe, RZ, 0xc0, !PT ;  /* 0x000000fe00007812 */ /* 0x000fc800078ec0ff */
[----:B---3--:R-:W-:-:S04]  /*00b0*/  LEA R0, R3, R0, 0x8 ;  /* 0x0000000003007211 */ /* 0x008fc800078e40ff */
[C---:B------:R-:W-:Y:S01]  /*00c0*/  ISETP.GE.AND P0, PT, R0.reuse, 0x7e00, PT ;  /* 0x00007e000000780c */ /* 0x040fe20003f06270 */
[----:B------:R-:W-:-:S05]  /*00d0*/  IMAD.HI R2, R0, 0x38e38e39, RZ ;  /* 0x38e38e3900027827 */ /* 0x000fca00078e02ff */
[----:B------:R-:W-:-:S04]  /*00e0*/  SHF.R.U32.HI R3, RZ, 0x1f, R2 ;  /* 0x0000001fff037819 */ /* 0x000fc80000011602 */
[----:B------:R-:W-:Y:S01]  /*00f0*/  LEA.HI.SX32 R3, R2, R3, 0x1d ;  /* 0x0000000302037211 */ /* 0x000fe200078feaff */
[----:B------:R-:W-:-:S10]  /*0100*/  HFMA2.MMA R2, -RZ, RZ, 0, 0 ;  /* 0x00000000ff027435 */ /* 0x000fd400000001ff */
[----:B------:R-:W-:-:S05]  /*0110*/  IMAD.HI R2, R3, -0x6db6db6d, R2 ;  /* 0x9249249303027827 */ /* 0x000fca00078e0202 */
[----:B------:R-:W-:-:S04]  /*0120*/  SHF.R.U32.HI R5, RZ, 0x1f, R2 ;  /* 0x0000001fff057819 */ /* 0x000fc80000011602 */
[----:B------:R-:W-:-:S05]  /*0130*/  LEA.HI.SX32 R5, R2, R5, 0x19 ;  /* 0x0000000502057211 */ /* 0x000fca00078fcaff */
[----:B------:R-:W-:Y:S01]  /*0140*/  IMAD R11, R5, -0xe0, R3 ;  /* 0xffffff20050b7824 */ /* 0x000fe200078e0203 */
[----:B------:R-:W-:-:S03]  /*0150*/  CS2R R4, SRZ ;  /* 0x0000000000047805 */ /* 0x000fc6000001ff00 */
[----:B--2---:R-:W-:-:S05]  /*0160*/  IMAD.WIDE R8, R11, 0x4, R8 ;  /* 0x000000040b087825 */ /* 0x004fca00078e0208 */
[----:B------:R-:W2:Y:S04]  /*0170*/  @!P0 LDG.E.EL R4, desc[UR4][R8.64] ;  /* 0x0000000408048981 */ /* 0x000ea8000c2e1900 */
[----:B------:R3:W2:Y:S01]  /*0180*/  @!P0 LDG.E.EL R5, desc[UR4][R8.64] ;  /* 0x0000000408058981 */ /* 0x0006a2000c2e1900 */
[----:B------:R-:W-:Y:S02]  /*0190*/  CS2R R6, SRZ ;  /* 0x0000000000067805 */ /* 0x000fe4000001ff00 */
[----:B------:R-:W-:Y:S01]  /*01a0*/  CS2R R2, SRZ ;  /* 0x0000000000027805 */ /* 0x000fe2000001ff00 */
[----:B----4-:R-:W-:-:S04]  /*01b0*/  IMAD.WIDE R14, R11, 0x4, R14 ;  /* 0x000000040b0e7825 */ /* 0x010fc800078e020e */
[----:B-----5:R-:W-:Y:S01]  /*01c0*/  IMAD.WIDE R12, R0, 0x4, R12 ;  /* 0x00000004000c7825 */ /* 0x020fe200078e020c */
[----:B------:R-:W4:Y:S01]  /*01d0*/  @!P0 LDG.E.EL R7, desc[UR4][R14.64] ;  /* 0x000000040e078981 */ /* 0x000f22000c2e1900 */
[----:B---3--:R-:W-:Y:S02]  /*01e0*/  CS2R R8, SRZ ;  /* 0x0000000000087805 */ /* 0x008fe4000001ff00 */
[C---:B0-----:R-:W-:Y:S01]  /*01f0*/  IMAD.WIDE R16, R11.reuse, 0x4, R16 ;  /* 0x000000040b107825 */ /* 0x041fe200078e0210 */
[----:B------:R0:W3:Y:S03]  /*0200*/  @!P0 LDG.E.EL R6, desc[UR4][R14.64] ;  /* 0x000000040e068981 */ /* 0x0000e6000c2e1900 */
[----:B-1----:R-:W-:Y:S01]  /*0210*/  IMAD.WIDE R18, R11, 0x4, R18 ;  /* 0x000000040b127825 */ /* 0x002fe200078e0212 */
[----:B------:R1:W4:Y:S01]  /*0220*/  @!P0 LDG.E.64 R2, desc[UR4][R12.64] ;  /* 0x000000040c028981 */ /* 0x000322000c1e1b00 */
[----:B------:R-:W-:-:S03]  /*0230*/  CS2R R10, SRZ ;  /* 0x00000000000a7805 */ /* 0x000fc6000001ff00 */
[----:B------:R-:W5:Y:S04]  /*0240*/  @!P0 LDG.E.EL R9, desc[UR4][R18.64] ;  /* 0x0000000412098981 */ /* 0x000f68000c2e1900 */
[----:B------:R-:W5:Y:S04]  /*0250*/  @!P0 LDG.E.EL R10, desc[UR4][R16.64] ;  /* 0x00000004100a8981 */ /* 0x000f68000c2e1900 */
[----:B------:R-:W3:Y:S04]  /*0260*/  @!P0 LDG.E.EL R11, desc[UR4][R16.64] ;  /* 0x00000004100b8981 */ /* 0x000ee8000c2e1900 */
[----:B------:R-:W3:Y:S01]  /*0270*/  @!P0 LDG.E.EL R8, desc[UR4][R18.64] ;  /* 0x0000000412088981 */ /* 0x000ee2000c2e1900 */
[----:B0-----:R-:W-:Y:S01]  /*0280*/  MOV R14, 0x3e800000 ;  /* 0x3e800000000e7802 */ /* 0x001fe20000000f00 */
[----:B--2---:R-:W-:Y:S01]  /*0290*/  FADD R4, R4, 0.0010000000474974513054 ;  /* 0x3a83126f04047421 */ /* 0x004fe20000000000 */
[----:B------:R-:W-:-:S03]  /*02a0*/  FADD R5, R5, 0.0010000000474974513054 ;  /* 0x3a83126f05057421 */ /* 0x000fc60000000000 */
[----:B-1----:R-:W0:Y:S08]  /*02b0*/  MUFU.SQRT R12, R4 ;  /* 0x00000004000c7308 */ /* 0x002e300000002000 */
[----:B------:R1:W2:Y:S01]  /*02c0*/  MUFU.SQRT R13, R5 ;  /* 0x00000005000d7308 */ /* 0x0002a20000002000 */
[C---:B0-----:R-:W-:Y:S02]  /*02d0*/  FSETP.GT.AND P1, PT, R12.reuse, 8.50705917302346158658e+37, PT ;  /* 0x7e8000000c00780b */ /* 0x041fe40003f24000 */
[----:B------:R-:W-:Y:S01]  /*02e0*/  FSETP.GEU.AND P3, PT, R12, 1.175494350822287508e-38, PT ;  /* 0x008000000c00780b */ /* 0x000fe20003f6e000 */
[----:B-1----:R-:W0:Y:S01]  /*02f0*/  LDC.64 R4, c[0x0][0x238] ;  /* 0x00008e00ff047b82 */ /* 0x002e220000000a00 */
[----:B--2---:R-:W-:-:S02]  /*0300*/  FSETP.GT.AND P2, PT, R13, 8.50705917302346158658e+37, PT ;  /* 0x7e8000000d00780b */ /* 0x004fc40003f44000 */
[----:B------:R-:W-:-:S07]  /*0310*/  FSETP.GEU.AND P4, PT, R13, 1.175494350822287508e-38, PT ;  /* 0x008000000d00780b */ /* 0x000fce0003f8e000 */
[----:B------:R-:W-:-:S04]  /*0320*/  @P1 FMUL R12, R12, 0.25 ;  /* 0x3e8000000c0c1820 */ /* 0x000fc80000400000 */
[----:B------:R-:W-:Y:S01]  /*0330*/  @!P3 FMUL R12, R12, 16777216 ;  /* 0x4b8000000c0cb820 */ /* 0x000fe20000400000 */
[----:B------:R-:W-:-:S04]  /*0340*/  @P2 FMUL R13, R13, 0.25 ;  /* 0x3e8000000d0d2820 */ /* 0x000fc80000400000 */
[----:B------:R-:W-:Y:S01]  /*0350*/  @!P4 FMUL R13, R13, 16777216 ;  /* 0x4b8000000d0dc820 */ /* 0x000fe20000400000 */
[----:B------:R-:W1:Y:S01]  /*0360*/  MUFU.RCP R12, R12 ;  /* 0x0000000c000c7308 */ /* 0x000e620000001000 */
[----:B------:R-:W-:-:S07]  /*0370*/  FSEL R15, R14, 1, P1 ;  /* 0x3f8000000e0f7808 */ /* 0x000fce0000800000 */
[----:B------:R-:W2:Y:S01]  /*0380*/  MUFU.RCP R13, R13 ;  /* 0x0000000d000d7308 */ /* 0x000ea20000001000 */
[----:B------:R-:W-:Y:S01]  /*0390*/  FSEL R14, R14, 1, P2 ;  /* 0x3f8000000e0e7808 */ /* 0x000fe20001000000 */
[----:B------:R-:W-:-:S04]  /*03a0*/  @!P3 FMUL R15, R15, 16777216 ;  /* 0x4b8000000f0fb820 */ /* 0x000fc80000400000 */
[----:B------:R-:W-:Y:S01]  /*03b0*/  @!P4 FMUL R14, R14, 16777216 ;  /* 0x4b8000000e0ec820 */ /* 0x000fe20000400000 */
[----:B----4-:R-:W-:Y:S01]  /*03c0*/  FADD R2, -R7, R2 ;  /* 0x0000000207027221 */ /* 0x010fe20000000100 */
[----:B---3--:R-:W-:Y:S01]  /*03d0*/  FADD R3, -R6, R3 ;  /* 0x0000000306037221 */ /* 0x008fe20000000100 */
[----:B-1----:R-:W-:Y:S01]  /*03e0*/  FMUL R15, R12, R15 ;  /* 0x0000000f0c0f7220 */ /* 0x002fe20000400000 */
[----:B--2---:R-:W-:-:S03]  /*03f0*/  FMUL R14, R13, R14 ;  /* 0x0000000e0d0e7220 */ /* 0x004fc60000400000 */
[----:B------:R-:W-:Y:S01]  /*0400*/  FMUL R2, R2, R15 ;  /* 0x0000000f02027220 */ /* 0x000fe20000400000 */
[----:B------:R-:W-:-:S03]  /*0410*/  FMUL R3, R3, R14 ;  /* 0x0000000e03037220 */ /* 0x000fc60000400000 */
[----:B-----5:R-:W-:Y:S01]  /*0420*/  FFMA R2, R2, R10, R9 ;  /* 0x0000000a02027223 */ /* 0x020fe20000000009 */
[----:B------:R-:W-:-:S04]  /*0430*/  FFMA R3, R3, R11, R8 ;  /* 0x0000000b03037223 */ /* 0x000fc80000000008 */
[----:B------:R-:W-:Y:S02]  /*0440*/  FSETP.GEU.AND P1, PT, R2, RZ, PT ;  /* 0x000000ff0200720b */ /* 0x000fe40003f2e000 */
[C---:B------:R-:W-:Y:S01]  /*0450*/  FSETP.GEU.AND P2, PT, R3.reuse, RZ, PT ;  /* 0x000000ff0300720b */ /* 0x040fe20003f4e000 */
[----:B0-----:R-:W-:Y:S01]  /*0460*/  IMAD.WIDE R4, R0, 0x4, R4 ;  /* 0x0000000400047825 */ /* 0x001fe200078e0204 */
[----:B------:R-:W-:Y:S02]  /*0470*/  FSEL R2, R2, RZ, P1 ;  /* 0x000000ff02027208 */ /* 0x000fe40000800000 */
[----:B------:R-:W-:Y:S01]  /*0480*/  FSEL R3, R3, RZ, P2 ;  /* 0x000000ff03037208 */ /* 0x000fe20001000000 */
[----:B------:R-:W-:Y:S08]  /*0490*/  @P0 EXIT ;  /* 0x000000000000094d */ /* 0x000ff00003800000 */
[----:B------:R-:W-:Y:S01]  /*04a0*/  STG.E.64 desc[UR4][R4.64], R2 ;  /* 0x0000000204007986 */ /* 0x000fe2000c101b04 */
[----:B------:R-:W-:Y:S05]  /*04b0*/  EXIT ;  /* 0x000000000000794d */ /* 0x000fea0003800000 */
.L_x_0:
[----:B------:R-:W-:-:S00]  /*04c0*/  BRA `(.L_x_0) ;  /* 0xfffffffc00fc7947 */ /* 0x000fc0000383ffff */
[----:B------:R-:W-:-:S00]  /*04d0*/  NOP ;  /* 0x0000000000007918 */ /* 0x000fc00000000000 */
        /* <DEDUP_REMOVED lines=10> */
.L_x_1:


//--------------------- .nv.global.init           --------------------------
	.section	.nv.global.init,"aw",@progbits
.nv.global.init:
	.type		_$_str,@object
	.size		_$_str,(_$_str_$_2 - _$_str)
_$_str:
        /*0000*/ 	.byte	0x5f, 0x5f, 0x43, 0x55, 0x44, 0x41, 0x5f, 0x46, 0x54, 0x5a, 0x00
	.type		_$_str_$_2,@object
	.size		_$_str_$_2,(.L_1 - _$_str_$_2)
_$_str_$_2:
        /*000b*/ 	.byte	0x5f, 0x5f, 0x43, 0x55, 0x44, 0x41, 0x5f, 0x50, 0x52, 0x45, 0x43, 0x5f, 0x53, 0x51, 0x52, 0x54
        /*001b*/ 	.byte	0x00
.L_1:


//--------------------- .nv.constant0.triton_poi_fused__native_batch_norm_legit_no_training_relu_19 --------------------------
	.section	.nv.constant0.triton_poi_fused__native_batch_norm_legit_no_training_relu_19,"a",@progbits
	.sectionflags	@""
	.align	4
.nv.constant0.triton_poi_fused__native_batch_norm_legit_no_training_relu_19:
	.zero		580
